//
// Generated by NVIDIA NVVM Compiler
//
// Compiler Build ID: CL-36424714
// Cuda compilation tools, release 13.0, V13.0.88
// Based on NVVM 20.0.0
//

.version 9.0
.target sm_100
.address_size 64

	// .globl	_Z20fibonacci_gpu_linearPyi

.visible .entry _Z20fibonacci_gpu_linearPyi(
	.param .u64 .ptr .align 1 _Z20fibonacci_gpu_linearPyi_param_0,
	.param .u32 _Z20fibonacci_gpu_linearPyi_param_1
)
{
	.reg .pred 	%p<11>;
	.reg .b32 	%r<31>;
	.reg .b64 	%rd<50>;

	ld.param.u64 	%rd5, [_Z20fibonacci_gpu_linearPyi_param_0];
	ld.param.u32 	%r15, [_Z20fibonacci_gpu_linearPyi_param_1];
	cvta.to.global.u64 	%rd1, %rd5;
	mov.u32 	%r16, %tid.x;
	mov.u32 	%r17, %ctaid.x;
	or.b32  	%r18, %r16, %r17;
	setp.ne.s32 	%p1, %r18, 0;
	@%p1 bra 	$L__BB0_14;
	mov.b64 	%rd6, 0;
	st.global.u64 	[%rd1], %rd6;
	mov.b64 	%rd7, 1;
	st.global.u64 	[%rd1+8], %rd7;
	setp.lt.s32 	%p2, %r15, 3;
	@%p2 bra 	$L__BB0_14;
	add.s32 	%r1, %r15, -2;
	add.s32 	%r20, %r15, -3;
	and.b32  	%r2, %r1, 7;
	setp.lt.u32 	%p3, %r20, 7;
	mov.b32 	%r29, 2;
	@%p3 bra 	$L__BB0_6;
	and.b32  	%r22, %r1, -8;
	neg.s32 	%r27, %r22;
	add.s64 	%rd49, %rd1, 40;
	mov.b32 	%r26, 0;
$L__BB0_4:
	.pragma "nounroll";
	ld.global.u64 	%rd8, [%rd49+-32];
	ld.global.u64 	%rd9, [%rd49+-40];
	add.s64 	%rd10, %rd9, %rd8;
	st.global.u64 	[%rd49+-24], %rd10;
	add.s64 	%rd11, %rd10, %rd8;
	st.global.u64 	[%rd49+-16], %rd11;
	add.s64 	%rd12, %rd11, %rd10;
	st.global.u64 	[%rd49+-8], %rd12;
	add.s64 	%rd13, %rd12, %rd11;
	st.global.u64 	[%rd49], %rd13;
	add.s64 	%rd14, %rd13, %rd12;
	st.global.u64 	[%rd49+8], %rd14;
	add.s64 	%rd15, %rd14, %rd13;
	st.global.u64 	[%rd49+16], %rd15;
	add.s64 	%rd16, %rd15, %rd14;
	st.global.u64 	[%rd49+24], %rd16;
	add.s64 	%rd17, %rd16, %rd15;
	st.global.u64 	[%rd49+32], %rd17;
	add.s32 	%r27, %r27, 8;
	add.s32 	%r26, %r26, 8;
	add.s64 	%rd49, %rd49, 64;
	setp.ne.s32 	%p4, %r27, 0;
	@%p4 bra 	$L__BB0_4;
	add.s32 	%r29, %r26, 2;
$L__BB0_6:
	setp.eq.s32 	%p5, %r2, 0;
	@%p5 bra 	$L__BB0_14;
	and.b32  	%r10, %r1, 3;
	setp.lt.u32 	%p6, %r2, 4;
	@%p6 bra 	$L__BB0_9;
	mul.wide.s32 	%rd18, %r29, 8;
	add.s64 	%rd19, %rd1, %rd18;
	ld.global.u64 	%rd20, [%rd19+-8];
	ld.global.u64 	%rd21, [%rd19+-16];
	add.s64 	%rd22, %rd21, %rd20;
	mul.wide.u32 	%rd23, %r29, 8;
	add.s64 	%rd24, %rd1, %rd23;
	st.global.u64 	[%rd24], %rd22;
	add.s32 	%r23, %r29, 1;
	add.s64 	%rd25, %rd22, %rd20;
	mul.wide.u32 	%rd26, %r23, 8;
	add.s64 	%rd27, %rd1, %rd26;
	st.global.u64 	[%rd27], %rd25;
	add.s32 	%r24, %r29, 2;
	ld.global.u64 	%rd28, [%rd19+8];
	add.s64 	%rd29, %rd22, %rd28;
	mul.wide.u32 	%rd30, %r24, 8;
	add.s64 	%rd31, %rd1, %rd30;
	st.global.u64 	[%rd31], %rd29;
	ld.global.u64 	%rd32, [%rd19+16];
	add.s64 	%rd33, %rd28, %rd32;
	st.global.u64 	[%rd24+24], %rd33;
	add.s32 	%r29, %r29, 4;
$L__BB0_9:
	setp.eq.s32 	%p7, %r10, 0;
	@%p7 bra 	$L__BB0_14;
	setp.eq.s32 	%p8, %r10, 1;
	@%p8 bra 	$L__BB0_12;
	mul.wide.s32 	%rd34, %r29, 8;
	add.s64 	%rd35, %rd1, %rd34;
	ld.global.u64 	%rd36, [%rd35+-8];
	ld.global.u64 	%rd37, [%rd35+-16];
	add.s64 	%rd38, %rd37, %rd36;
	mul.wide.u32 	%rd39, %r29, 8;
	add.s64 	%rd40, %rd1, %rd39;
	st.global.u64 	[%rd40], %rd38;
	add.s64 	%rd41, %rd38, %rd36;
	st.global.u64 	[%rd40+8], %rd41;
	add.s32 	%r29, %r29, 2;
$L__BB0_12:
	and.b32  	%r25, %r15, 1;
	setp.eq.b32 	%p9, %r25, 1;
	not.pred 	%p10, %p9;
	@%p10 bra 	$L__BB0_14;
	mul.wide.s32 	%rd42, %r29, 8;
	add.s64 	%rd43, %rd1, %rd42;
	ld.global.u64 	%rd44, [%rd43+-8];
	ld.global.u64 	%rd45, [%rd43+-16];
	add.s64 	%rd46, %rd45, %rd44;
	mul.wide.u32 	%rd47, %r29, 8;
	add.s64 	%rd48, %rd1, %rd47;
	st.global.u64 	[%rd48], %rd46;
$L__BB0_14:
	ret;

}
	// .globl	_Z22fibonacci_gpu_parallelPyi
.visible .entry _Z22fibonacci_gpu_parallelPyi(
	.param .u64 .ptr .align 1 _Z22fibonacci_gpu_parallelPyi_param_0,
	.param .u32 _Z22fibonacci_gpu_parallelPyi_param_1
)
{
	.reg .pred 	%p<8>;
	.reg .b32 	%r<11>;
	.reg .b64 	%rd<38>;

	ld.param.u64 	%rd17, [_Z22fibonacci_gpu_parallelPyi_param_0];
	ld.param.u32 	%r5, [_Z22fibonacci_gpu_parallelPyi_param_1];
	cvta.to.global.u64 	%rd1, %rd17;
	mov.u32 	%r6, %ctaid.x;
	mov.u32 	%r7, %ntid.x;
	mov.u32 	%r8, %tid.x;
	mad.lo.s32 	%r1, %r6, %r7, %r8;
	setp.ge.s32 	%p1, %r1, %r5;
	@%p1 bra 	$L__BB1_11;
	setp.eq.s32 	%p2, %r1, 1;
	@%p2 bra 	$L__BB1_4;
	setp.ne.s32 	%p3, %r1, 0;
	@%p3 bra 	$L__BB1_5;
	mov.b64 	%rd19, 0;
	st.global.u64 	[%rd1], %rd19;
	bra.uni 	$L__BB1_11;
$L__BB1_4:
	mov.b64 	%rd18, 1;
	st.global.u64 	[%rd1+8], %rd18;
	bra.uni 	$L__BB1_11;
$L__BB1_5:
	setp.lt.s32 	%p4, %r1, 2;
	mov.b64 	%rd36, 1;
	@%p4 bra 	$L__BB1_10;
	add.s32 	%r10, %r1, -1;
	mov.b64 	%rd35, 0;
	mov.b64 	%rd36, 1;
	mov.u64 	%rd31, %rd36;
	mov.u64 	%rd32, %rd36;
	mov.u64 	%rd33, %rd36;
	mov.u64 	%rd34, %rd35;
$L__BB1_7:
	and.b32  	%r9, %r10, 1;
	setp.eq.b32 	%p5, %r9, 1;
	not.pred 	%p6, %p5;
	@%p6 bra 	$L__BB1_9;
	mul.lo.s64 	%rd23, %rd35, %rd33;
	mad.lo.s64 	%rd8, %rd36, %rd31, %rd23;
	mul.lo.s64 	%rd24, %rd35, %rd34;
	mad.lo.s64 	%rd35, %rd36, %rd32, %rd24;
	mov.u64 	%rd36, %rd8;
$L__BB1_9:
	mul.lo.s64 	%rd25, %rd32, %rd33;
	mad.lo.s64 	%rd12, %rd31, %rd31, %rd25;
	add.s64 	%rd26, %rd31, %rd34;
	mul.lo.s64 	%rd32, %rd26, %rd32;
	mul.lo.s64 	%rd33, %rd26, %rd33;
	mad.lo.s64 	%rd34, %rd34, %rd34, %rd25;
	shr.u32 	%r4, %r10, 1;
	setp.gt.u32 	%p7, %r10, 1;
	mov.u32 	%r10, %r4;
	mov.u64 	%rd31, %rd12;
	@%p7 bra 	$L__BB1_7;
$L__BB1_10:
	mul.wide.s32 	%rd27, %r1, 8;
	add.s64 	%rd28, %rd1, %rd27;
	st.global.u64 	[%rd28], %rd36;
$L__BB1_11:
	ret;

}


// ===== COMPILED SASS (sm_100) =====

	.target	sm_100

	.elftype	@"ET_EXEC"


//--------------------- .note.nv.tkinfo           --------------------------
	.section	.note.nv.tkinfo,"",@"SHT_NOTE"
	.sectionflags	@"SHF_NOTE_NV_TKINFO"
	.tkinfo
        /*0018*/ 	.word	0x00000002
        /*0030*/ 	.string	""
        /*0030*/ 	.string	"ptxas"
        /*0030*/ 	.string	"Cuda compilation tools, release 13.0, V13.0.88"
        /*0030*/ 	.string	"Build cuda_13.0.r13.0/compiler.36424714_0"
        /*0030*/ 	.string	"-arch sm_100 -m 64 "



//--------------------- .note.nv.cuinfo           --------------------------
	.section	.note.nv.cuinfo,"",@"SHT_NOTE"
	.sectionflags	@"SHF_NOTE_NV_CUINFO"
        /*0018*/ 	.short	0x0002
        /*001a*/ 	.short	0x0064
        /*001c*/ 	.short	0x0082
	.zero		2


//--------------------- .nv.info                  --------------------------
	.section	.nv.info,"",@"SHT_CUDA_INFO"
	.align	4


	//----- nvinfo : EIATTR_REGCOUNT
	.align		4
        /*0000*/ 	.byte	0x04, 0x2f
        /*0002*/ 	.short	(.L_1 - .L_0)
	.align		4
.L_0:
        /*0004*/ 	.word	index@(_Z20fibonacci_gpu_linearPyi)
        /*0008*/ 	.word	0x0000001a


	//----- nvinfo : EIATTR_FRAME_SIZE
	.align		4
.L_1:
        /*000c*/ 	.byte	0x04, 0x11
        /*000e*/ 	.short	(.L_3 - .L_2)
	.align		4
.L_2:
        /*0010*/ 	.word	index@(_Z20fibonacci_gpu_linearPyi)
        /*0014*/ 	.word	0x00000000


	//----- nvinfo : EIATTR_REGCOUNT
	.align		4
.L_3:
        /*0018*/ 	.byte	0x04, 0x2f
        /*001a*/ 	.short	(.L_5 - .L_4)
	.align		4
.L_4:
        /*001c*/ 	.word	index@(_Z22fibonacci_gpu_parallelPyi)
        /*0020*/ 	.word	0x0000001f


	//----- nvinfo : EIATTR_FRAME_SIZE
	.align		4
.L_5:
        /*0024*/ 	.byte	0x04, 0x11
        /*0026*/ 	.short	(.L_7 - .L_6)
	.align		4
.L_6:
        /*0028*/ 	.word	index@(_Z22fibonacci_gpu_parallelPyi)
        /*002c*/ 	.word	0x00000000


	//----- nvinfo : EIATTR_MIN_STACK_SIZE
	.align		4
.L_7:
        /*0030*/ 	.byte	0x04, 0x12
        /*0032*/ 	.short	(.L_9 - .L_8)
	.align		4
.L_8:
        /*0034*/ 	.word	index@(_Z22fibonacci_gpu_parallelPyi)
        /*0038*/ 	.word	0x00000000


	//----- nvinfo : EIATTR_MIN_STACK_SIZE
	.align		4
.L_9:
        /*003c*/ 	.byte	0x04, 0x12
        /*003e*/ 	.short	(.L_11 - .L_10)
	.align		4
.L_10:
        /*0040*/ 	.word	index@(_Z20fibonacci_gpu_linearPyi)
        /*0044*/ 	.word	0x00000000
.L_11:


//--------------------- .nv.compat                --------------------------
	.section	.nv.compat,"",@"SHT_CUDA_COMPAT_INFO"
	.align	4
        /*0000*/ 	.byte	0x02, 0x09, 0x00, 0x00, 0x02, 0x02, 0x01, 0x00, 0x02, 0x05, 0x05, 0x00, 0x03, 0x07, 0x01, 0x01
        /*0010*/ 	.byte	0x02, 0x03, 0x00, 0x00, 0x02, 0x06, 0x01, 0x00, 0x04, 0x0b, 0x08, 0x00, 0x09, 0x00, 0x00, 0x00
        /*0020*/ 	.byte	0x00, 0x00, 0x00, 0x00


//--------------------- .nv.info._Z22fibonacci_gpu_parallelPyi --------------------------
	.section	.nv.info._Z22fibonacci_gpu_parallelPyi,"",@"SHT_CUDA_INFO"
	.sectionflags	@""
	.align	4


	//----- nvinfo : EIATTR_CUDA_API_VERSION
	.align		4
        /*0000*/ 	.byte	0x04, 0x37
        /*0002*/ 	.short	(.L_13 - .L_12)
.L_12:
        /*0004*/ 	.word	0x00000082


	//----- nvinfo : EIATTR_KPARAM_INFO
	.align		4
.L_13:
        /*0008*/ 	.byte	0x04, 0x17
        /*000a*/ 	.short	(.L_15 - .L_14)
.L_14:
        /*000c*/ 	.word	0x00000000
        /*0010*/ 	.short	0x0001
        /*0012*/ 	.short	0x0008
        /*0014*/ 	.byte	0x00, 0xf0, 0x11, 0x00


	//----- nvinfo : EIATTR_KPARAM_INFO
	.align		4
.L_15:
        /*0018*/ 	.byte	0x04, 0x17
        /*001a*/ 	.short	(.L_17 - .L_16)
.L_16:
        /*001c*/ 	.word	0x00000000
        /*0020*/ 	.short	0x0000
        /*0022*/ 	.short	0x0000
        /*0024*/ 	.byte	0x00, 0xf5, 0x21, 0x00


	//----- nvinfo : EIATTR_SPARSE_MMA_MASK
	.align		4
.L_17:
        /*0028*/ 	.byte	0x03, 0x50
        /*002a*/ 	.short	0x0000


	//----- nvinfo : EIATTR_MAXREG_COUNT
	.align		4
        /*002c*/ 	.byte	0x03, 0x1b
        /*002e*/ 	.short	0x00ff


	//----- nvinfo : EIATTR_MERCURY_ISA_VERSION
	.align		4
        /*0030*/ 	.byte	0x03, 0x5f
        /*0032*/ 	.short	0x0101


	//----- nvinfo : EIATTR_VRC_CTA_INIT_COUNT
	.align		4
        /*0034*/ 	.byte	0x02, 0x4a
	.zero		1
	.zero		1


	//----- nvinfo : EIATTR_EXIT_INSTR_OFFSETS
	.align		4
        /*0038*/ 	.byte	0x04, 0x1c
        /*003a*/ 	.short	(.L_19 - .L_18)


	//   ....[0]....
.L_18:
        /*003c*/ 	.word	0x00000070


	//   ....[1]....
        /*0040*/ 	.word	0x000000e0


	//   ....[2]....
        /*0044*/ 	.word	0x00000580


	//   ....[3]....
        /*0048*/ 	.word	0x000005d0


	//----- nvinfo : EIATTR_CRS_STACK_SIZE
	.align		4
.L_19:
        /*004c*/ 	.byte	0x04, 0x1e
        /*004e*/ 	.short	(.L_21 - .L_20)
.L_20:
        /*0050*/ 	.word	0x00000000


	//----- nvinfo : EIATTR_CBANK_PARAM_SIZE
	.align		4
.L_21:
        /*0054*/ 	.byte	0x03, 0x19
        /*0056*/ 	.short	0x000c


	//----- nvinfo : EIATTR_PARAM_CBANK
	.align		4
        /*0058*/ 	.byte	0x04, 0x0a
        /*005a*/ 	.short	(.L_23 - .L_22)
	.align		4
.L_22:
        /*005c*/ 	.word	index@(.nv.constant0._Z22fibonacci_gpu_parallelPyi)
        /*0060*/ 	.short	0x0380
        /*0062*/ 	.short	0x000c


	//----- nvinfo : EIATTR_SW_WAR
	.align		4
.L_23:
        /*0064*/ 	.byte	0x04, 0x36
        /*0066*/ 	.short	(.L_25 - .L_24)
.L_24:
        /*0068*/ 	.word	0x00000008
.L_25:


//--------------------- .nv.info._Z20fibonacci_gpu_linearPyi --------------------------
	.section	.nv.info._Z20fibonacci_gpu_linearPyi,"",@"SHT_CUDA_INFO"
	.sectionflags	@""
	.align	4


	//----- nvinfo : EIATTR_CUDA_API_VERSION
	.align		4
        /*0000*/ 	.byte	0x04, 0x37
        /*0002*/ 	.short	(.L_27 - .L_26)
.L_26:
        /*0004*/ 	.word	0x00000082


	//----- nvinfo : EIATTR_KPARAM_INFO
	.align		4
.L_27:
        /*0008*/ 	.byte	0x04, 0x17
        /*000a*/ 	.short	(.L_29 - .L_28)
.L_28:
        /*000c*/ 	.word	0x00000000
        /*0010*/ 	.short	0x0001
        /*0012*/ 	.short	0x0008
        /*0014*/ 	.byte	0x00, 0xf0, 0x11, 0x00


	//----- nvinfo : EIATTR_KPARAM_INFO
	.align		4
.L_29:
        /*0018*/ 	.byte	0x04, 0x17
        /*001a*/ 	.short	(.L_31 - .L_30)
.L_30:
        /*001c*/ 	.word	0x00000000
        /*0020*/ 	.short	0x0000
        /*0022*/ 	.short	0x0000
        /*0024*/ 	.byte	0x00, 0xf5, 0x21, 0x00


	//----- nvinfo : EIATTR_SPARSE_MMA_MASK
	.align		4
.L_31:
        /*0028*/ 	.byte	0x03, 0x50
        /*002a*/ 	.short	0x0000


	//----- nvinfo : EIATTR_MAXREG_COUNT
	.align		4
        /*002c*/ 	.byte	0x03, 0x1b
        /*002e*/ 	.short	0x00ff


	//----- nvinfo : EIATTR_MERCURY_ISA_VERSION
	.align		4
        /*0030*/ 	.byte	0x03, 0x5f
        /*0032*/ 	.short	0x0101


	//----- nvinfo : EIATTR_VRC_CTA_INIT_COUNT
	.align		4
        /*0034*/ 	.byte	0x02, 0x4a
	.zero		1
	.zero		1


	//----- nvinfo : EIATTR_EXIT_INSTR_OFFSETS
	.align		4
        /*0038*/ 	.byte	0x04, 0x1c
        /*003a*/ 	.short	(.L_33 - .L_32)


	//   ....[0]....
.L_32:
        /*003c*/ 	.word	0x00000040


	//   ....[1]....
        /*0040*/ 	.word	0x000000d0


	//   ....[2]....
        /*0044*/ 	.word	0x00000400


	//   ....[3]....
        /*0048*/ 	.word	0x000005d0


	//   ....[4]....
        /*004c*/ 	.word	0x000006e0


	//   ....[5]....
        /*0050*/ 	.word	0x00000770


	//----- nvinfo : EIATTR_CBANK_PARAM_SIZE
	.align		4
.L_33:
        /*0054*/ 	.byte	0x03, 0x19
        /*0056*/ 	.short	0x000c


	//----- nvinfo : EIATTR_PARAM_CBANK
	.align		4
        /*0058*/ 	.byte	0x04, 0x0a
        /*005a*/ 	.short	(.L_35 - .L_34)
	.align		4
.L_34:
        /*005c*/ 	.word	index@(.nv.constant0._Z20fibonacci_gpu_linearPyi)
        /*0060*/ 	.short	0x0380
        /*0062*/ 	.short	0x000c


	//----- nvinfo : EIATTR_SW_WAR
	.align		4
.L_35:
        /*0064*/ 	.byte	0x04, 0x36
        /*0066*/ 	.short	(.L_37 - .L_36)
.L_36:
        /*0068*/ 	.word	0x00000008
.L_37:


//--------------------- .nv.callgraph             --------------------------
	.section	.nv.callgraph,"",@"SHT_CUDA_CALLGRAPH"
	.align	4
	.sectionentsize	8
	.align		4
        /*0000*/ 	.word	0x00000000
	.align		4
        /*0004*/ 	.word	0xffffffff
	.align		4
        /*0008*/ 	.word	0x00000000
	.align		4
        /*000c*/ 	.word	0xfffffffe
	.align		4
        /*0010*/ 	.word	0x00000000
	.align		4
        /*0014*/ 	.word	0xfffffffd
	.align		4
        /*0018*/ 	.word	0x00000000
	.align		4
        /*001c*/ 	.word	0xfffffffc


//--------------------- .text._Z22fibonacci_gpu_parallelPyi --------------------------
	.section	.text._Z22fibonacci_gpu_parallelPyi,"ax",@progbits
	.align	128
        .global         _Z22fibonacci_gpu_parallelPyi
        .type           _Z22fibonacci_gpu_parallelPyi,@function
        .size           _Z22fibonacci_gpu_parallelPyi,(.L_x_12 - _Z22fibonacci_gpu_parallelPyi)
        .other          _Z22fibonacci_gpu_parallelPyi,@"STO_CUDA_ENTRY STV_DEFAULT"
_Z22fibonacci_gpu_parallelPyi:
.text._Z22fibonacci_gpu_parallelPyi:
[----:B------:R-:W-:Y:S01]  /*0000*/  LDC R1, c[0x0][0x37c] ;  /* 0x0000df00ff017b82 */ /* 0x000fe20000000800 */
[----:B------:R-:W0:Y:S07]  /*0010*/  S2R R3, SR_TID.X ;  /* 0x0000000000037919 */ /* 0x000e2e0000002100 */
[----:B------:R-:W0:Y:S01]  /*0020*/  S2UR UR4, SR_CTAID.X ;  /* 0x00000000000479c3 */ /* 0x000e220000002500 */
[----:B------:R-:W1:Y:S07]  /*0030*/  LDCU UR5, c[0x0][0x388] ;  /* 0x00007100ff0577ac */ /* 0x000e6e0008000800 */
[----:B------:R-:W0:Y:S02]  /*0040*/  LDC R0, c[0x0][0x360] ;  /* 0x0000d800ff007b82 */ /* 0x000e240000000800 */
[----:B0-----:R-:W-:-:S05]  /*0050*/  IMAD R0, R0, UR4, R3 ;  /* 0x0000000400007c24 */ /* 0x001fca000f8e0203 */
[----:B-1----:R-:W-:-:S13]  /*0060*/  ISETP.GE.AND P0, PT, R0, UR5, PT ;  /* 0x0000000500007c0c */ /* 0x002fda000bf06270 */
[----:B------:R-:W-:Y:S05]  /*0070*/  @P0 EXIT ;  /* 0x000000000000094d */ /* 0x000fea0003800000 */
[----:B------:R-:W-:Y:S01]  /*0080*/  ISETP.NE.AND P0, PT, R0, 0x1, PT ;  /* 0x000000010000780c */ /* 0x000fe20003f05270 */
[----:B------:R-:W0:-:S12]  /*0090*/  LDCU.64 UR4, c[0x0][0x358] ;  /* 0x00006b00ff0477ac */ /* 0x000e180008000a00 */
[----:B------:R-:W-:Y:S05]  /*00a0*/  @!P0 BRA `(.L_x_0) ;  /* 0x0000000400388947 */ /* 0x000fea0003800000 */
[----:B------:R-:W-:-:S13]  /*00b0*/  ISETP.NE.AND P0, PT, R0, RZ, PT ;  /* 0x000000ff0000720c */ /* 0x000fda0003f05270 */
[----:B------:R-:W0:Y:S02]  /*00c0*/  @!P0 LDC.64 R2, c[0x0][0x380] ;  /* 0x0000e000ff028b82 */ /* 0x000e240000000a00 */
[----:B0-----:R0:W-:Y:S01]  /*00d0*/  @!P0 STG.E.64 desc[UR4][R2.64], RZ ;  /* 0x000000ff02008986 */ /* 0x0011e2000c101b04 */
[----:B------:R-:W-:Y:S05]  /*00e0*/  @!P0 EXIT ;  /* 0x000000000000894d */ /* 0x000fea0003800000 */
[----:B------:R-:W-:Y:S01]  /*00f0*/  ISETP.GE.AND P0, PT, R0, 0x2, PT ;  /* 0x000000020000780c */ /* 0x000fe20003f06270 */
[----:B------:R-:W-:Y:S01]  /*0100*/  BSSY.RECONVERGENT B0, `(.L_x_1) ;  /* 0x0000042000007945 */ /* 0x000fe20003800200 */
[----:B------:R-:W-:Y:S01]  /*0110*/  HFMA2 R21, -RZ, RZ, 0, 5.9604644775390625e-08 ;  /* 0x00000001ff157431 */ /* 0x000fe200000001ff */
[----:B------:R-:W-:-:S10]  /*0120*/  MOV R22, RZ ;  /* 0x000000ff00167202 */ /* 0x000fd40000000f00 */
[----:B------:R-:W-:Y:S05]  /*0130*/  @!P0 BRA `(.L_x_2) ;  /* 0x0000000000f88947 */ /* 0x000fea0003800000 */
[----:B0-----:R-:W-:Y:S01]  /*0140*/  IADD3 R3, PT, PT, R0, -0x1, RZ ;  /* 0xffffffff00037810 */ /* 0x001fe20007ffe0ff */
[----:B------:R-:W-:Y:S01]  /*0150*/  IMAD.MOV.U32 R20, RZ, RZ, RZ ;  /* 0x000000ffff147224 */ /* 0x000fe200078e00ff */
[----:B------:R-:W-:Y:S02]  /*0160*/  MOV R18, RZ ;  /* 0x000000ff00127202 */ /* 0x000fe40000000f00 */
[----:B------:R-:W-:Y:S02]  /*0170*/  CS2R R22, SRZ ;  /* 0x0000000000167805 */ /* 0x000fe4000001ff00 */
[----:B------:R-:W-:Y:S01]  /*0180*/  MOV R21, 0x1 ;  /* 0x0000000100157802 */ /* 0x000fe20000000f00 */
[----:B------:R-:W-:Y:S01]  /*0190*/  IMAD.MOV.U32 R26, RZ, RZ, RZ ;  /* 0x000000ffff1a7224 */ /* 0x000fe200078e00ff */
[----:B------:R-:W-:Y:S01]  /*01a0*/  MOV R4, 0x1 ;  /* 0x0000000100047802 */ /* 0x000fe20000000f00 */
[----:B------:R-:W-:Y:S01]  /*01b0*/  IMAD.MOV.U32 R28, RZ, RZ, RZ ;  /* 0x000000ffff1c7224 */ /* 0x000fe200078e00ff */
[----:B------:R-:W-:-:S02]  /*01c0*/  MOV R11, 0x1 ;  /* 0x00000001000b7802 */ /* 0x000fc40000000f00 */
[----:B------:R-:W-:Y:S02]  /*01d0*/  MOV R6, 0x1 ;  /* 0x0000000100067802 */ /* 0x000fe40000000f00 */
[----:B------:R-:W-:Y:S02]  /*01e0*/  MOV R24, RZ ;  /* 0x000000ff00187202 */ /* 0x000fe40000000f00 */
[----:B------:R-:W-:-:S07]  /*01f0*/  MOV R5, RZ ;  /* 0x000000ff00057202 */ /* 0x000fce0000000f00 */
.L_x_5:
[----:B------:R-:W-:Y:S01]  /*0200*/  LOP3.LUT R2, R3, 0x1, RZ, 0xc0, !PT ;  /* 0x0000000103027812 */ /* 0x000fe200078ec0ff */
[-C--:B------:R-:W-:Y:S01]  /*0210*/  IMAD R8, R26, R6.reuse, RZ ;  /* 0x000000061a087224 */ /* 0x080fe200078e02ff */
[-C--:B------:R-:W-:Y:S01]  /*0220*/  IADD3 R7, P1, PT, R4, R5.reuse, RZ ;  /* 0x0000000504077210 */ /* 0x080fe20007f3e0ff */
[----:B------:R-:W-:Y:S01]  /*0230*/  IMAD.WIDE.U32 R12, R11, R6, RZ ;  /* 0x000000060b0c7225 */ /* 0x000fe200078e00ff */
[----:B------:R-:W-:Y:S01]  /*0240*/  ISETP.NE.U32.AND P0, PT, R2, 0x1, PT ;  /* 0x000000010200780c */ /* 0x000fe20003f05070 */
[----:B------:R-:W-:Y:S01]  /*0250*/  BSSY.RECONVERGENT B1, `(.L_x_3) ;  /* 0x000001f000017945 */ /* 0x000fe20003800200 */
[----:B------:R-:W-:Y:S01]  /*0260*/  IADD3.X R2, PT, PT, R23, R28, RZ, P1, !PT ;  /* 0x0000001c17027210 */ /* 0x000fe20000ffe4ff */
[----:B------:R-:W-:Y:S02]  /*0270*/  IMAD R9, R11, R24, R8 ;  /* 0x000000180b097224 */ /* 0x000fe400078e0208 */
[----:B------:R-:W-:Y:S02]  /*0280*/  IMAD R14, R28, R5, RZ ;  /* 0x000000051c0e7224 */ /* 0x000fe400078e02ff */
[----:B------:R-:W-:Y:S01]  /*0290*/  IMAD R10, R23, R4, RZ ;  /* 0x00000004170a7224 */ /* 0x000fe200078e02ff */
[----:B------:R-:W-:Y:S01]  /*02a0*/  IADD3 R13, PT, PT, R13, R9, RZ ;  /* 0x000000090d0d7210 */ /* 0x000fe20007ffe0ff */
[----:B------:R-:W-:-:S02]  /*02b0*/  IMAD R16, R2, R11, RZ ;  /* 0x0000000b02107224 */ /* 0x000fc400078e02ff */
[----:B------:R-:W-:Y:S02]  /*02c0*/  IMAD R2, R2, R6, RZ ;  /* 0x0000000602027224 */ /* 0x000fe400078e02ff */
[----:B------:R-:W-:Y:S02]  /*02d0*/  IMAD R8, R5, R28, R14 ;  /* 0x0000001c05087224 */ /* 0x000fe400078e020e */
[----:B------:R-:W-:Y:S02]  /*02e0*/  IMAD R9, R4, R23, R10 ;  /* 0x0000001704097224 */ /* 0x000fe400078e020a */
[----:B------:R-:W-:-:S04]  /*02f0*/  IMAD.WIDE.U32 R14, R7, R11, RZ ;  /* 0x0000000b070e7225 */ /* 0x000fc800078e00ff */
[-C--:B------:R-:W-:Y:S02]  /*0300*/  IMAD R10, R26, R7.reuse, R16 ;  /* 0x000000071a0a7224 */ /* 0x080fe400078e0210 */
[----:B------:R-:W-:Y:S01]  /*0310*/  IMAD R2, R24, R7, R2 ;  /* 0x0000000718027224 */ /* 0x000fe200078e0202 */
[----:B------:R-:W-:Y:S06]  /*0320*/  @P0 BRA `(.L_x_4) ;  /* 0x0000000000440947 */ /* 0x000fec0003800000 */
[C---:B------:R-:W-:Y:S02]  /*0330*/  IMAD R17, R20.reuse, R6, RZ ;  /* 0x0000000614117224 */ /* 0x040fe400078e02ff */
[----:B------:R-:W-:Y:S02]  /*0340*/  IMAD R25, R20, R5, RZ ;  /* 0x0000000514197224 */ /* 0x000fe400078e02ff */
[----:B------:R-:W-:Y:S02]  /*0350*/  IMAD R27, R24, R18, R17 ;  /* 0x00000012181b7224 */ /* 0x000fe400078e0211 */
[----:B------:R-:W-:-:S04]  /*0360*/  IMAD.WIDE.U32 R16, R18, R6, RZ ;  /* 0x0000000612107225 */ /* 0x000fc800078e00ff */
[----:B------:R-:W-:Y:S01]  /*0370*/  IMAD R25, R28, R18, R25 ;  /* 0x000000121c197224 */ /* 0x000fe200078e0219 */
[----:B------:R-:W-:Y:S01]  /*0380*/  IADD3 R17, PT, PT, R17, R27, RZ ;  /* 0x0000001b11117210 */ /* 0x000fe20007ffe0ff */
[----:B------:R-:W-:-:S04]  /*0390*/  IMAD.WIDE.U32 R18, R18, R5, RZ ;  /* 0x0000000512127225 */ /* 0x000fc800078e00ff */
[C---:B------:R-:W-:Y:S02]  /*03a0*/  IMAD R20, R22.reuse, R11, RZ ;  /* 0x0000000b16147224 */ /* 0x040fe400078e02ff */
[----:B------:R-:W-:Y:S02]  /*03b0*/  IMAD R22, R22, R4, RZ ;  /* 0x0000000416167224 */ /* 0x000fe400078e02ff */
[----:B------:R-:W-:Y:S02]  /*03c0*/  IMAD.IADD R19, R19, 0x1, R25 ;  /* 0x0000000113137824 */ /* 0x000fe400078e0219 */
[-C--:B------:R-:W-:Y:S02]  /*03d0*/  IMAD R20, R26, R21.reuse, R20 ;  /* 0x000000151a147224 */ /* 0x080fe400078e0214 */
[-C--:B------:R-:W-:Y:S02]  /*03e0*/  IMAD R23, R23, R21.reuse, R22 ;  /* 0x0000001517177224 */ /* 0x080fe400078e0216 */
[----:B------:R-:W-:-:S04]  /*03f0*/  IMAD.WIDE.U32 R16, R4, R21, R16 ;  /* 0x0000001504107225 */ /* 0x000fc800078e0010 */
[----:B------:R-:W-:Y:S01]  /*0400*/  IMAD.WIDE.U32 R18, R11, R21, R18 ;  /* 0x000000150b127225 */ /* 0x000fe200078e0012 */
[----:B------:R-:W-:Y:S02]  /*0410*/  IADD3 R22, PT, PT, R17, R23, RZ ;  /* 0x0000001711167210 */ /* 0x000fe40007ffe0ff */
[----:B------:R-:W-:Y:S02]  /*0420*/  MOV R21, R16 ;  /* 0x0000001000157202 */ /* 0x000fe40000000f00 */
[----:B------:R-:W-:-:S07]  /*0430*/  IADD3 R20, PT, PT, R19, R20, RZ ;  /* 0x0000001413147210 */ /* 0x000fce0007ffe0ff */
.L_x_4:
[----:B------:R-:W-:Y:S05]  /*0440*/  BSYNC.RECONVERGENT B1 ;  /* 0x0000000000017941 */ /* 0x000fea0003800200 */
.L_x_3:
[----:B------:R-:W-:Y:S01]  /*0450*/  ISETP.GT.U32.AND P0, PT, R3, 0x1, PT ;  /* 0x000000010300780c */ /* 0x000fe20003f04070 */
[----:B------:R-:W-:Y:S01]  /*0460*/  IMAD.WIDE.U32 R16, R4, R4, R12 ;  /* 0x0000000404107225 */ /* 0x000fe200078e000c */
[----:B------:R-:W-:Y:S02]  /*0470*/  IADD3 R26, PT, PT, R15, R10, RZ ;  /* 0x0000000a0f1a7210 */ /* 0x000fe40007ffe0ff */
[----:B------:R-:W-:Y:S01]  /*0480*/  SHF.R.U32.HI R3, RZ, 0x1, R3 ;  /* 0x00000001ff037819 */ /* 0x000fe20000011603 */
[----:B------:R-:W-:Y:S01]  /*0490*/  IMAD.WIDE.U32 R6, R7, R6, RZ ;  /* 0x0000000607067225 */ /* 0x000fe200078e00ff */
[----:B------:R-:W-:-:S03]  /*04a0*/  IADD3 R23, PT, PT, R17, R9, RZ ;  /* 0x0000000911177210 */ /* 0x000fc60007ffe0ff */
[----:B------:R-:W-:Y:S01]  /*04b0*/  IMAD.WIDE.U32 R12, R5, R5, R12 ;  /* 0x00000005050c7225 */ /* 0x000fe200078e000c */
[----:B------:R-:W-:-:S03]  /*04c0*/  IADD3 R24, PT, PT, R7, R2, RZ ;  /* 0x0000000207187210 */ /* 0x000fc60007ffe0ff */
[----:B------:R-:W-:Y:S01]  /*04d0*/  IMAD.MOV.U32 R11, RZ, RZ, R14 ;  /* 0x000000ffff0b7224 */ /* 0x000fe200078e000e */
[----:B------:R-:W-:Y:S01]  /*04e0*/  IADD3 R28, PT, PT, R13, R8, RZ ;  /* 0x000000080d1c7210 */ /* 0x000fe20007ffe0ff */
[----:B------:R-:W-:Y:S01]  /*04f0*/  IMAD.MOV.U32 R4, RZ, RZ, R16 ;  /* 0x000000ffff047224 */ /* 0x000fe200078e0010 */
[----:B------:R-:W-:Y:S01]  /*0500*/  MOV R5, R12 ;  /* 0x0000000c00057202 */ /* 0x000fe20000000f00 */
[----:B------:R-:W-:Y:S06]  /*0510*/  @P0 BRA `(.L_x_5) ;  /* 0xfffffffc00380947 */ /* 0x000fec000383ffff */
.L_x_2:
[----:B------:R-:W-:Y:S05]  /*0520*/  BSYNC.RECONVERGENT B0 ;  /* 0x0000000000007941 */ /* 0x000fea0003800200 */
.L_x_1:
[----:B0-----:R-:W0:Y:S01]  /*0530*/  LDC.64 R2, c[0x0][0x380] ;  /* 0x0000e000ff027b82 */ /* 0x001e220000000a00 */
[----:B------:R-:W-:Y:S02]  /*0540*/  MOV R23, R22 ;  /* 0x0000001600177202 */ /* 0x000fe40000000f00 */
[----:B------:R-:W-:Y:S01]  /*0550*/  MOV R22, R21 ;  /* 0x0000001500167202 */ /* 0x000fe20000000f00 */
[----:B0-----:R-:W-:-:S05]  /*0560*/  IMAD.WIDE R2, R0, 0x8, R2 ;  /* 0x0000000800027825 */ /* 0x001fca00078e0202 */
[----:B------:R-:W-:Y:S01]  /*0570*/  STG.E.64 desc[UR4][R2.64], R22 ;  /* 0x0000001602007986 */ /* 0x000fe2000c101b04 */
[----:B------:R-:W-:Y:S05]  /*0580*/  EXIT ;  /* 0x000000000000794d */ /* 0x000fea0003800000 */
.L_x_0:
[----:B------:R-:W0:Y:S01]  /*0590*/  LDC.64 R4, c[0x0][0x380] ;  /* 0x0000e000ff047b82 */ /* 0x000e220000000a00 */
[----:B------:R-:W-:Y:S01]  /*05a0*/  HFMA2 R2, -RZ, RZ, 0, 5.9604644775390625e-08 ;  /* 0x00000001ff027431 */ /* 0x000fe200000001ff */
[----:B------:R-:W-:-:S05]  /*05b0*/  MOV R3, 0x0 ;  /* 0x0000000000037802 */ /* 0x000fca0000000f00 */
[----:B0-----:R-:W-:Y:S01]  /*05c0*/  STG.E.64 desc[UR4][R4.64+0x8], R2 ;  /* 0x0000080204007986 */ /* 0x001fe2000c101b04 */
[----:B------:R-:W-:Y:S05]  /*05d0*/  EXIT ;  /* 0x000000000000794d */ /* 0x000fea0003800000 */
.L_x_6:
[----:B------:R-:W-:-:S00]  /*05e0*/  BRA `(.L_x_6) ;  /* 0xfffffffc00fc7947 */ /* 0x000fc0000383ffff */
[----:B------:R-:W-:-:S00]  /*05f0*/  NOP ;  /* 0x0000000000007918 */ /* 0x000fc00000000000 */
        /* <DEDUP_REMOVED lines=8> */
.L_x_12:


//--------------------- .text._Z20fibonacci_gpu_linearPyi --------------------------
	.section	.text._Z20fibonacci_gpu_linearPyi,"ax",@progbits
	.align	128
        .global         _Z20fibonacci_gpu_linearPyi
        .type           _Z20fibonacci_gpu_linearPyi,@function
        .size           _Z20fibonacci_gpu_linearPyi,(.L_x_13 - _Z20fibonacci_gpu_linearPyi)
        .other          _Z20fibonacci_gpu_linearPyi,@"STO_CUDA_ENTRY STV_DEFAULT"
_Z20fibonacci_gpu_linearPyi:
.text._Z20fibonacci_gpu_linearPyi:
[----:B------:R-:W-:Y:S01]  /*0000*/  LDC R1, c[0x0][0x37c] ;  /* 0x0000df00ff017b82 */ /* 0x000fe20000000800 */
[----:B------:R-:W0:Y:S07]  /*0010*/  S2R R0, SR_TID.X ;  /* 0x0000000000007919 */ /* 0x000e2e0000002100 */
[----:B------:R-:W0:Y:S02]  /*0020*/  S2UR UR4, SR_CTAID.X ;  /* 0x00000000000479c3 */ /* 0x000e240000002500 */
[----:B0-----:R-:W-:-:S13]  /*0030*/  LOP3.LUT P0, RZ, R0, UR4, RZ, 0xfc, !PT ;  /* 0x0000000400ff7c12 */ /* 0x001fda000f80fcff */
[----:B------:R-:W-:Y:S05]  /*0040*/  @P0 EXIT ;  /* 0x000000000000094d */ /* 0x000fea0003800000 */
[----:B------:R-:W0:Y:S01]  /*0050*/  LDC R0, c[0x0][0x388] ;  /* 0x0000e200ff007b82 */ /* 0x000e220000000800 */
[----:B------:R-:W1:Y:S01]  /*0060*/  LDCU.64 UR6, c[0x0][0x358] ;  /* 0x00006b00ff0677ac */ /* 0x000e620008000a00 */
[----:B------:R-:W-:Y:S02]  /*0070*/  IMAD.MOV.U32 R4, RZ, RZ, 0x1 ;  /* 0x00000001ff047424 */ /* 0x000fe400078e00ff */
[----:B------:R-:W-:-:S04]  /*0080*/  IMAD.MOV.U32 R5, RZ, RZ, 0x0 ;  /* 0x00000000ff057424 */ /* 0x000fc800078e00ff */
[----:B------:R-:W1:Y:S01]  /*0090*/  LDC.64 R2, c[0x0][0x380] ;  /* 0x0000e000ff027b82 */ /* 0x000e620000000a00 */
[----:B0-----:R-:W-:Y:S01]  /*00a0*/  ISETP.GE.AND P0, PT, R0, 0x3, PT ;  /* 0x000000030000780c */ /* 0x001fe20003f06270 */
[----:B-1----:R0:W-:Y:S04]  /*00b0*/  STG.E.64 desc[UR6][R2.64+0x8], R4 ;  /* 0x0000080402007986 */ /* 0x0021e8000c101b06 */
[----:B------:R0:W-:Y:S08]  /*00c0*/  STG.E.64 desc[UR6][R2.64], RZ ;  /* 0x000000ff02007986 */ /* 0x0001f0000c101b06 */
[----:B------:R-:W-:Y:S05]  /*00d0*/  @!P0 EXIT ;  /* 0x000000000000894d */ /* 0x000fea0003800000 */
[C---:B0-----:R-:W-:Y:S02]  /*00e0*/  VIADD R2, R0.reuse, 0xfffffffd ;  /* 0xfffffffd00027836 */ /* 0x041fe40000000000 */
[----:B------:R-:W-:-:S03]  /*00f0*/  VIADD R4, R0, 0xfffffffe ;  /* 0xfffffffe00047836 */ /* 0x000fc60000000000 */
[----:B------:R-:W-:Y:S01]  /*0100*/  ISETP.GE.U32.AND P0, PT, R2, 0x7, PT ;  /* 0x000000070200780c */ /* 0x000fe20003f06070 */
[----:B------:R-:W-:Y:S01]  /*0110*/  HFMA2 R2, -RZ, RZ, 0, 1.1920928955078125e-07 ;  /* 0x00000002ff027431 */ /* 0x000fe200000001ff */
[----:B------:R-:W-:-:S11]  /*0120*/  LOP3.LUT R22, R4, 0x7, RZ, 0xc0, !PT ;  /* 0x0000000704167812 */ /* 0x000fd600078ec0ff */
[----:B------:R-:W-:Y:S05]  /*0130*/  @!P0 BRA `(.L_x_7) ;  /* 0x0000000000ac8947 */ /* 0x000fea0003800000 */
[----:B------:R-:W0:Y:S01]  /*0140*/  LDCU.64 UR4, c[0x0][0x380] ;  /* 0x00007000ff0477ac */ /* 0x000e220008000a00 */
[----:B------:R-:W-:Y:S01]  /*0150*/  LOP3.LUT R2, R4, 0xfffffff8, RZ, 0xc0, !PT ;  /* 0xfffffff804027812 */ /* 0x000fe200078ec0ff */
[----:B------:R-:W-:-:S04]  /*0160*/  IMAD.MOV.U32 R5, RZ, RZ, RZ ;  /* 0x000000ffff057224 */ /* 0x000fc800078e00ff */
[----:B------:R-:W-:Y:S01]  /*0170*/  IMAD.MOV R23, RZ, RZ, -R2 ;  /* 0x000000ffff177224 */ /* 0x000fe200078e0a02 */
[----:B0-----:R-:W-:-:S04]  /*0180*/  UIADD3 UR4, UP0, UPT, UR4, 0x28, URZ ;  /* 0x0000002804047890 */ /* 0x001fc8000ff1e0ff */
[----:B------:R-:W-:Y:S02]  /*0190*/  UIADD3.X UR5, UPT, UPT, URZ, UR5, URZ, UP0, !UPT ;  /* 0x00000005ff057290 */ /* 0x000fe400087fe4ff */
[----:B------:R-:W-:-:S04]  /*01a0*/  IMAD.U32 R6, RZ, RZ, UR4 ;  /* 0x00000004ff067e24 */ /* 0x000fc8000f8e00ff */
[----:B------:R-:W-:-:S07]  /*01b0*/  MOV R7, UR5 ;  /* 0x0000000500077c02 */ /* 0x000fce0008000f00 */
.L_x_8:
[----:B-1----:R-:W-:Y:S02]  /*01c0*/  IMAD.MOV.U32 R2, RZ, RZ, R6 ;  /* 0x000000ffff027224 */ /* 0x002fe400078e0006 */
[----:B------:R-:W-:-:S05]  /*01d0*/  IMAD.MOV.U32 R3, RZ, RZ, R7 ;  /* 0x000000ffff037224 */ /* 0x000fca00078e0007 */
[----:B------:R-:W2:Y:S04]  /*01e0*/  LDG.E.64 R6, desc[UR6][R2.64+-0x20] ;  /* 0xffffe00602067981 */ /* 0x000ea8000c1e1b00 */
[----:B------:R-:W2:Y:S01]  /*01f0*/  LDG.E.64 R8, desc[UR6][R2.64+-0x28] ;  /* 0xffffd80602087981 */ /* 0x000ea2000c1e1b00 */
[----:B------:R-:W-:Y:S02]  /*0200*/  VIADD R23, R23, 0x8 ;  /* 0x0000000817177836 */ /* 0x000fe40000000000 */
[----:B------:R-:W-:Y:S01]  /*0210*/  VIADD R5, R5, 0x8 ;  /* 0x0000000805057836 */ /* 0x000fe20000000000 */
[----:B--2---:R-:W-:-:S05]  /*0220*/  IADD3 R8, P0, PT, R6, R8, RZ ;  /* 0x0000000806087210 */ /* 0x004fca0007f1e0ff */
[----:B------:R-:W-:Y:S01]  /*0230*/  IMAD.X R9, R7, 0x1, R9, P0 ;  /* 0x0000000107097824 */ /* 0x000fe200000e0609 */
[----:B------:R-:W-:-:S04]  /*0240*/  IADD3 R6, P0, PT, R6, R8, RZ ;  /* 0x0000000806067210 */ /* 0x000fc80007f1e0ff */
[----:B------:R-:W-:Y:S01]  /*0250*/  IADD3.X R7, PT, PT, R7, R9, RZ, P0, !PT ;  /* 0x0000000907077210 */ /* 0x000fe200007fe4ff */
[----:B------:R-:W-:Y:S01]  /*0260*/  STG.E.64 desc[UR6][R2.64+-0x18], R8 ;  /* 0xffffe80802007986 */ /* 0x000fe2000c101b06 */
[----:B------:R-:W-:-:S03]  /*0270*/  IADD3 R10, P0, PT, R6, R8, RZ ;  /* 0x00000008060a7210 */ /* 0x000fc60007f1e0ff */
[----:B------:R0:W-:Y:S02]  /*0280*/  STG.E.64 desc[UR6][R2.64+-0x10], R6 ;  /* 0xfffff00602007986 */ /* 0x0001e4000c101b06 */
[----:B------:R-:W-:Y:S01]  /*0290*/  IMAD.X R11, R7, 0x1, R9, P0 ;  /* 0x00000001070b7824 */ /* 0x000fe200000e0609 */
[----:B------:R-:W-:-:S04]  /*02a0*/  IADD3 R12, P0, PT, R10, R6, RZ ;  /* 0x000000060a0c7210 */ /* 0x000fc80007f1e0ff */
[----:B------:R1:W-:Y:S01]  /*02b0*/  STG.E.64 desc[UR6][R2.64+-0x8], R10 ;  /* 0xfffff80a02007986 */ /* 0x0003e2000c101b06 */
[----:B------:R-:W-:Y:S01]  /*02c0*/  IMAD.X R13, R11, 0x1, R7, P0 ;  /* 0x000000010b0d7824 */ /* 0x000fe200000e0607 */
[----:B------:R-:W-:-:S04]  /*02d0*/  IADD3 R14, P0, PT, R12, R10, RZ ;  /* 0x0000000a0c0e7210 */ /* 0x000fc80007f1e0ff */
[----:B------:R1:W-:Y:S01]  /*02e0*/  STG.E.64 desc[UR6][R2.64], R12 ;  /* 0x0000000c02007986 */ /* 0x0003e2000c101b06 */
[----:B------:R-:W-:Y:S01]  /*02f0*/  IMAD.X R15, R13, 0x1, R11, P0 ;  /* 0x000000010d0f7824 */ /* 0x000fe200000e060b */
[----:B------:R-:W-:Y:S02]  /*0300*/  IADD3 R16, P0, PT, R14, R12, RZ ;  /* 0x0000000c0e107210 */ /* 0x000fe40007f1e0ff */
[----:B0-----:R-:W-:Y:S02]  /*0310*/  IADD3 R6, P1, PT, R2, 0x40, RZ ;  /* 0x0000004002067810 */ /* 0x001fe40007f3e0ff */
[----:B------:R-:W-:Y:S01]  /*0320*/  IADD3.X R17, PT, PT, R15, R13, RZ, P0, !PT ;  /* 0x0000000d0f117210 */ /* 0x000fe200007fe4ff */
[----:B------:R1:W-:Y:S01]  /*0330*/  STG.E.64 desc[UR6][R2.64+0x8], R14 ;  /* 0x0000080e02007986 */ /* 0x0003e2000c101b06 */
[----:B------:R-:W-:Y:S02]  /*0340*/  IADD3 R18, P0, PT, R16, R14, RZ ;  /* 0x0000000e10127210 */ /* 0x000fe40007f1e0ff */
[----:B------:R-:W-:Y:S01]  /*0350*/  IADD3.X R7, PT, PT, RZ, R3, RZ, P1, !PT ;  /* 0x00000003ff077210 */ /* 0x000fe20000ffe4ff */
[----:B------:R1:W-:Y:S02]  /*0360*/  STG.E.64 desc[UR6][R2.64+0x10], R16 ;  /* 0x0000101002007986 */ /* 0x0003e4000c101b06 */
[----:B------:R-:W-:Y:S01]  /*0370*/  IMAD.X R19, R17, 0x1, R15, P0 ;  /* 0x0000000111137824 */ /* 0x000fe200000e060f */
[----:B------:R-:W-:-:S04]  /*0380*/  IADD3 R20, P0, PT, R18, R16, RZ ;  /* 0x0000001012147210 */ /* 0x000fc80007f1e0ff */
[----:B------:R1:W-:Y:S01]  /*0390*/  STG.E.64 desc[UR6][R2.64+0x18], R18 ;  /* 0x0000181202007986 */ /* 0x0003e2000c101b06 */
[----:B------:R-:W-:Y:S01]  /*03a0*/  IMAD.X R21, R19, 0x1, R17, P0 ;  /* 0x0000000113157824 */ /* 0x000fe200000e0611 */
[----:B------:R-:W-:-:S04]  /*03b0*/  ISETP.NE.AND P0, PT, R23, RZ, PT ;  /* 0x000000ff1700720c */ /* 0x000fc80003f05270 */
[----:B------:R1:W-:Y:S09]  /*03c0*/  STG.E.64 desc[UR6][R2.64+0x20], R20 ;  /* 0x0000201402007986 */ /* 0x0003f2000c101b06 */
[----:B------:R-:W-:Y:S05]  /*03d0*/  @P0 BRA `(.L_x_8) ;  /* 0xfffffffc00780947 */ /* 0x000fea000383ffff */
[----:B-1----:R-:W-:-:S07]  /*03e0*/  VIADD R2, R5, 0x2 ;  /* 0x0000000205027836 */ /* 0x002fce0000000000 */
.L_x_7:
[----:B------:R-:W-:-:S13]  /*03f0*/  ISETP.NE.AND P0, PT, R22, RZ, PT ;  /* 0x000000ff1600720c */ /* 0x000fda0003f05270 */
[----:B------:R-:W-:Y:S05]  /*0400*/  @!P0 EXIT ;  /* 0x000000000000894d */ /* 0x000fea0003800000 */
[----:B------:R-:W-:Y:S02]  /*0410*/  ISETP.GE.U32.AND P1, PT, R22, 0x4, PT ;  /* 0x000000041600780c */ /* 0x000fe40003f26070 */
[----:B------:R-:W-:-:S04]  /*0420*/  LOP3.LUT R3, R4, 0x3, RZ, 0xc0, !PT ;  /* 0x0000000304037812 */ /* 0x000fc800078ec0ff */
[----:B------:R-:W-:-:S07]  /*0430*/  ISETP.NE.AND P0, PT, R3, RZ, PT ;  /* 0x000000ff0300720c */ /* 0x000fce0003f05270 */
[----:B------:R-:W-:Y:S06]  /*0440*/  @!P1 BRA `(.L_x_9) ;  /* 0x0000000000609947 */ /* 0x000fec0003800000 */
[----:B------:R-:W0:Y:S02]  /*0450*/  LDC.64 R8, c[0x0][0x380] ;  /* 0x0000e000ff087b82 */ /* 0x000e240000000a00 */
[----:B0-----:R-:W-:-:S05]  /*0460*/  IMAD.WIDE R6, R2, 0x8, R8 ;  /* 0x0000000802067825 */ /* 0x001fca00078e0208 */
[----:B------:R-:W2:Y:S04]  /*0470*/  LDG.E.64 R10, desc[UR6][R6.64+-0x8] ;  /* 0xfffff806060a7981 */ /* 0x000ea8000c1e1b00 */
[----:B------:R-:W2:Y:S01]  /*0480*/  LDG.E.64 R4, desc[UR6][R6.64+-0x10] ;  /* 0xfffff00606047981 */ /* 0x000ea2000c1e1b00 */
[----:B------:R-:W-:Y:S01]  /*0490*/  VIADD R13, R2, 0x1 ;  /* 0x00000001020d7836 */ /* 0x000fe20000000000 */
[----:B--2---:R-:W-:-:S04]  /*04a0*/  IADD3 R16, P1, PT, R10, R4, RZ ;  /* 0x000000040a107210 */ /* 0x004fc80007f3e0ff */
[----:B------:R-:W-:Y:S01]  /*04b0*/  IADD3.X R17, PT, PT, R11, R5, RZ, P1, !PT ;  /* 0x000000050b117210 */ /* 0x000fe20000ffe4ff */
[----:B------:R-:W-:Y:S01]  /*04c0*/  IMAD.WIDE.U32 R4, R2, 0x8, R8 ;  /* 0x0000000802047825 */ /* 0x000fe200078e0008 */
[----:B------:R-:W-:-:S04]  /*04d0*/  IADD3 R18, P1, PT, R10, R16, RZ ;  /* 0x000000100a127210 */ /* 0x000fc80007f3e0ff */
[----:B------:R0:W-:Y:S01]  /*04e0*/  STG.E.64 desc[UR6][R4.64], R16 ;  /* 0x0000001004007986 */ /* 0x0001e2000c101b06 */
[----:B------:R-:W-:Y:S02]  /*04f0*/  IMAD.X R19, R11, 0x1, R17, P1 ;  /* 0x000000010b137824 */ /* 0x000fe400008e0611 */
[----:B------:R-:W-:-:S05]  /*0500*/  IMAD.WIDE.U32 R10, R13, 0x8, R8 ;  /* 0x000000080d0a7825 */ /* 0x000fca00078e0008 */
[----:B------:R0:W-:Y:S04]  /*0510*/  STG.E.64 desc[UR6][R10.64], R18 ;  /* 0x000000120a007986 */ /* 0x0001e8000c101b06 */
[----:B------:R-:W2:Y:S01]  /*0520*/  LDG.E.64 R12, desc[UR6][R6.64+0x8] ;  /* 0x00000806060c7981 */ /* 0x000ea2000c1e1b00 */
[----:B------:R-:W-:-:S04]  /*0530*/  VIADD R15, R2, 0x2 ;  /* 0x00000002020f7836 */ /* 0x000fc80000000000 */
[----:B------:R-:W-:Y:S01]  /*0540*/  IMAD.WIDE.U32 R8, R15, 0x8, R8 ;  /* 0x000000080f087825 */ /* 0x000fe200078e0008 */
[----:B--2---:R-:W-:-:S05]  /*0550*/  IADD3 R20, P1, PT, R12, R16, RZ ;  /* 0x000000100c147210 */ /* 0x004fca0007f3e0ff */
[----:B------:R-:W-:-:S05]  /*0560*/  IMAD.X R21, R13, 0x1, R17, P1 ;  /* 0x000000010d157824 */ /* 0x000fca00008e0611 */
[----:B------:R0:W-:Y:S04]  /*0570*/  STG.E.64 desc[UR6][R8.64], R20 ;  /* 0x0000001408007986 */ /* 0x0001e8000c101b06 */
[----:B------:R-:W2:Y:S01]  /*0580*/  LDG.E.64 R14, desc[UR6][R6.64+0x10] ;  /* 0x00001006060e7981 */ /* 0x000ea2000c1e1b00 */
[----:B------:R-:W-:Y:S01]  /*0590*/  VIADD R2, R2, 0x4 ;  /* 0x0000000402027836 */ /* 0x000fe20000000000 */
[----:B--2---:R-:W-:-:S04]  /*05a0*/  IADD3 R12, P1, PT, R12, R14, RZ ;  /* 0x0000000e0c0c7210 */ /* 0x004fc80007f3e0ff */
[----:B------:R-:W-:-:S05]  /*05b0*/  IADD3.X R13, PT, PT, R13, R15, RZ, P1, !PT ;  /* 0x0000000f0d0d7210 */ /* 0x000fca0000ffe4ff */
[----:B------:R0:W-:Y:S04]  /*05c0*/  STG.E.64 desc[UR6][R4.64+0x18], R12 ;  /* 0x0000180c04007986 */ /* 0x0001e8000c101b06 */
.L_x_9:
[----:B------:R-:W-:Y:S05]  /*05d0*/  @!P0 EXIT ;  /* 0x000000000000894d */ /* 0x000fea0003800000 */
[----:B------:R-:W-:Y:S02]  /*05e0*/  ISETP.NE.AND P1, PT, R3, 0x1, PT ;  /* 0x000000010300780c */ /* 0x000fe40003f25270 */
[----:B------:R-:W-:-:S04]  /*05f0*/  LOP3.LUT R0, R0, 0x1, RZ, 0xc0, !PT ;  /* 0x0000000100007812 */ /* 0x000fc800078ec0ff */
[----:B------:R-:W-:-:S07]  /*0600*/  ISETP.NE.U32.AND P0, PT, R0, 0x1, PT ;  /* 0x000000010000780c */ /* 0x000fce0003f05070 */
[----:B------:R-:W-:Y:S06]  /*0610*/  @!P1 BRA `(.L_x_10) ;  /* 0x0000000000309947 */ /* 0x000fec0003800000 */
[----:B0-----:R-:W0:Y:S02]  /*0620*/  LDC.64 R8, c[0x0][0x380] ;  /* 0x0000e000ff087b82 */ /* 0x001e240000000a00 */
[----:B0-----:R-:W-:-:S05]  /*0630*/  IMAD.WIDE R10, R2, 0x8, R8 ;  /* 0x00000008020a7825 */ /* 0x001fca00078e0208 */
[----:B------:R-:W2:Y:S04]  /*0640*/  LDG.E.64 R4, desc[UR6][R10.64+-0x8] ;  /* 0xfffff8060a047981 */ /* 0x000ea8000c1e1b00 */
[----:B------:R-:W2:Y:S01]  /*0650*/  LDG.E.64 R6, desc[UR6][R10.64+-0x10] ;  /* 0xfffff0060a067981 */ /* 0x000ea2000c1e1b00 */
[C---:B------:R-:W-:Y:S01]  /*0660*/  IMAD.WIDE.U32 R8, R2.reuse, 0x8, R8 ;  /* 0x0000000802087825 */ /* 0x040fe200078e0008 */
[----:B------:R-:W-:Y:S02]  /*0670*/  IADD3 R2, PT, PT, R2, 0x2, RZ ;  /* 0x0000000202027810 */ /* 0x000fe40007ffe0ff */
[----:B--2---:R-:W-:-:S05]  /*0680*/  IADD3 R6, P1, PT, R4, R6, RZ ;  /* 0x0000000604067210 */ /* 0x004fca0007f3e0ff */
[----:B------:R-:W-:Y:S01]  /*0690*/  IMAD.X R7, R5, 0x1, R7, P1 ;  /* 0x0000000105077824 */ /* 0x000fe200008e0607 */
[----:B------:R-:W-:-:S04]  /*06a0*/  IADD3 R4, P1, PT, R4, R6, RZ ;  /* 0x0000000604047210 */ /* 0x000fc80007f3e0ff */
[----:B------:R1:W-:Y:S01]  /*06b0*/  STG.E.64 desc[UR6][R8.64], R6 ;  /* 0x0000000608007986 */ /* 0x0003e2000c101b06 */
[----:B------:R-:W-:-:S05]  /*06c0*/  IMAD.X R5, R5, 0x1, R7, P1 ;  /* 0x0000000105057824 */ /* 0x000fca00008e0607 */
[----:B------:R1:W-:Y:S03]  /*06d0*/  STG.E.64 desc[UR6][R8.64+0x8], R4 ;  /* 0x0000080408007986 */ /* 0x0003e6000c101b06 */
.L_x_10:
[----:B------:R-:W-:Y:S05]  /*06e0*/  @P0 EXIT ;  /* 0x000000000000094d */ /* 0x000fea0003800000 */
[----:B0-----:R-:W1:Y:S02]  /*06f0*/  LDC.64 R10, c[0x0][0x380] ;  /* 0x0000e000ff0a7b82 */ /* 0x001e640000000a00 */
[----:B-1----:R-:W-:-:S05]  /*0700*/  IMAD.WIDE R4, R2, 0x8, R10 ;  /* 0x0000000802047825 */ /* 0x002fca00078e020a */
[----:B------:R-:W2:Y:S04]  /*0710*/  LDG.E.64 R6, desc[UR6][R4.64+-0x8] ;  /* 0xfffff80604067981 */ /* 0x000ea8000c1e1b00 */
[----:B------:R-:W2:Y:S01]  /*0720*/  LDG.E.64 R8, desc[UR6][R4.64+-0x10] ;  /* 0xfffff00604087981 */ /* 0x000ea2000c1e1b00 */
[----:B------:R-:W-:Y:S01]  /*0730*/  IMAD.WIDE.U32 R2, R2, 0x8, R10 ;  /* 0x0000000802027825 */ /* 0x000fe200078e000a */
[----:B--2---:R-:W-:-:S05]  /*0740*/  IADD3 R6, P0, PT, R6, R8, RZ ;  /* 0x0000000806067210 */ /* 0x004fca0007f1e0ff */
[----:B------:R-:W-:-:S05]  /*0750*/  IMAD.X R7, R7, 0x1, R9, P0 ;  /* 0x0000000107077824 */ /* 0x000fca00000e0609 */
[----:B------:R-:W-:Y:S01]  /*0760*/  STG.E.64 desc[UR6][R2.64], R6 ;  /* 0x0000000602007986 */ /* 0x000fe2000c101b06 */
[----:B------:R-:W-:Y:S05]  /*0770*/  EXIT ;  /* 0x000000000000794d */ /* 0x000fea0003800000 */
.L_x_11:
        /* <DEDUP_REMOVED lines=16> */
.L_x_13:


//--------------------- .nv.shared.reserved.0     --------------------------
	.section	.nv.shared.reserved.0,"aw",@nobits
	.weak		__nv_reservedSMEM_offset_0_alias
	.size		__nv_reservedSMEM_offset_0_alias, 0, 64
	.other		__nv_reservedSMEM_offset_0_alias,@"STO_CUDA_RESERVED_SHARED STV_DEFAULT"
__nv_reservedSMEM_offset_0_alias:
	.zero		0
	.zero		64


//--------------------- .nv.constant0._Z22fibonacci_gpu_parallelPyi --------------------------
	.section	.nv.constant0._Z22fibonacci_gpu_parallelPyi,"a",@progbits
	.sectionflags	@""
	.align	4
.nv.constant0._Z22fibonacci_gpu_parallelPyi:
	.zero		908


//--------------------- .nv.constant0._Z20fibonacci_gpu_linearPyi --------------------------
	.section	.nv.constant0._Z20fibonacci_gpu_linearPyi,"a",@progbits
	.sectionflags	@""
	.align	4
.nv.constant0._Z20fibonacci_gpu_linearPyi:
	.zero		908


//--------------------- SYMBOLS --------------------------

	.type		.nv.reservedSmem.offset0,@object
	.size		.nv.reservedSmem.offset0,0x4
